	.headerflags	@"EF_CUDA_TEXMODE_UNIFIED EF_CUDA_64BIT_ADDRESS EF_CUDA_ACCELERATORS EF_CUDA_SM90 EF_CUDA_VIRTUAL_SM(EF_CUDA_SM90)"
	.elftype	@"ET_EXEC"


//--------------------- .nv.info                  --------------------------
	.section	.nv.info,"",@"SHT_CUDA_INFO"
	.align	4


	//----- nvinfo : EIATTR_REGCOUNT
	.align		4
        /*0000*/ 	.byte	0x04, 0x2f
        /*0002*/ 	.short	(.L_2 - .L_1)
	.align		4
.L_1:
        /*0004*/ 	.word	index@(triton_poi_fused_add_mul_pow_sqrt_tanh_9)
        /*0008*/ 	.word	0x00000020


	//----- nvinfo : EIATTR_MIN_STACK_SIZE
	.align		4
.L_2:
        /*000c*/ 	.byte	0x04, 0x12
        /*000e*/ 	.short	(.L_4 - .L_3)
	.align		4
.L_3:
        /*0010*/ 	.word	index@(triton_poi_fused_add_mul_pow_sqrt_tanh_9)
        /*0014*/ 	.word	0x00000000


	//----- nvinfo : EIATTR_FRAME_SIZE
	.align		4
.L_4:
        /*0018*/ 	.byte	0x04, 0x11
        /*001a*/ 	.short	(.L_6 - .L_5)
	.align		4
.L_5:
        /*001c*/ 	.word	index@(triton_poi_fused_add_mul_pow_sqrt_tanh_9)
        /*0020*/ 	.word	0x00000000


	//----- nvinfo : EIATTR_MIN_STACK_SIZE
	.align		4
.L_6:
        /*0024*/ 	.byte	0x04, 0x12
        /*0026*/ 	.short	(.L_8 - .L_7)
	.align		4
.L_7:
        /*0028*/ 	.word	index@(triton_poi_fused_add_mul_pow_sqrt_tanh_9)
        /*002c*/ 	.word	0x00000000
.L_8:


//--------------------- .nv.info.triton_poi_fused_add_mul_pow_sqrt_tanh_9 --------------------------
	.section	.nv.info.triton_poi_fused_add_mul_pow_sqrt_tanh_9,"",@"SHT_CUDA_INFO"
	.sectionflags	@""
	.align	4


	//----- nvinfo : EIATTR_CUDA_API_VERSION
	.align		4
        /*0000*/ 	.byte	0x04, 0x37
        /*0002*/ 	.short	(.L_10 - .L_9)
.L_9:
        /*0004*/ 	.word	0x0000007c


	//----- nvinfo : EIATTR_KPARAM_INFO
	.align		4
.L_10:
        /*0008*/ 	.byte	0x04, 0x17
        /*000a*/ 	.short	(.L_12 - .L_11)
.L_11:
        /*000c*/ 	.word	0x00000000
        /*0010*/ 	.short	0x0004
        /*0012*/ 	.short	0x001c
        /*0014*/ 	.byte	0x00, 0xf0, 0x11, 0x00


	//----- nvinfo : EIATTR_KPARAM_INFO
	.align		4
.L_12:
        /*0018*/ 	.byte	0x04, 0x17
        /*001a*/ 	.short	(.L_14 - .L_13)
.L_13:
        /*001c*/ 	.word	0x00000000
        /*0020*/ 	.short	0x0003
        /*0022*/ 	.short	0x0018
        /*0024*/ 	.byte	0x00, 0xf0, 0x11, 0x00


	//----- nvinfo : EIATTR_KPARAM_INFO
	.align		4
.L_14:
        /*0028*/ 	.byte	0x04, 0x17
        /*002a*/ 	.short	(.L_16 - .L_15)
.L_15:
        /*002c*/ 	.word	0x00000000
        /*0030*/ 	.short	0x0002
        /*0032*/ 	.short	0x0010
        /*0034*/ 	.byte	0x00, 0xf4, 0x21, 0x00


	//----- nvinfo : EIATTR_KPARAM_INFO
	.align		4
.L_16:
        /*0038*/ 	.byte	0x04, 0x17
        /*003a*/ 	.short	(.L_18 - .L_17)
.L_17:
        /*003c*/ 	.word	0x00000000
        /*0040*/ 	.short	0x0001
        /*0042*/ 	.short	0x0008
        /*0044*/ 	.byte	0x00, 0xf4, 0x21, 0x00


	//----- nvinfo : EIATTR_KPARAM_INFO
	.align		4
.L_18:
        /*0048*/ 	.byte	0x04, 0x17
        /*004a*/ 	.short	(.L_20 - .L_19)
.L_19:
        /*004c*/ 	.word	0x00000000
        /*0050*/ 	.short	0x0000
        /*0052*/ 	.short	0x0000
        /*0054*/ 	.byte	0x00, 0xf4, 0x21, 0x00


	//----- nvinfo : EIATTR_SPARSE_MMA_MASK
	.align		4
.L_20:
        /*0058*/ 	.byte	0x03, 0x50
        /*005a*/ 	.short	0x0000


	//----- nvinfo : EIATTR_MAXREG_COUNT
	.align		4
        /*005c*/ 	.byte	0x03, 0x1b
        /*005e*/ 	.short	0x00ff


	//----- nvinfo : EIATTR_EXIT_INSTR_OFFSETS
	.align		4
        /*0060*/ 	.byte	0x04, 0x1c
        /*0062*/ 	.short	(.L_22 - .L_21)


	//   ....[0]....
.L_21:
        /*0064*/ 	.word	0x00001450


	//   ....[1]....
        /*0068*/ 	.word	0x00001470


	//----- nvinfo : EIATTR_REQNTID
	.align		4
.L_22:
        /*006c*/ 	.byte	0x04, 0x10
        /*006e*/ 	.short	(.L_24 - .L_23)
.L_23:
        /*0070*/ 	.word	0x00000080
        /*0074*/ 	.word	0x00000001
        /*0078*/ 	.word	0x00000001


	//----- nvinfo : EIATTR_CRS_STACK_SIZE
	.align		4
.L_24:
        /*007c*/ 	.byte	0x04, 0x1e
        /*007e*/ 	.short	(.L_26 - .L_25)
.L_25:
        /*0080*/ 	.word	0x00000000


	//----- nvinfo : EIATTR_CBANK_PARAM_SIZE
	.align		4
.L_26:
        /*0084*/ 	.byte	0x03, 0x19
        /*0086*/ 	.short	0x0020


	//----- nvinfo : EIATTR_PARAM_CBANK
	.align		4
        /*0088*/ 	.byte	0x04, 0x0a
        /*008a*/ 	.short	(.L_28 - .L_27)
	.align		4
.L_27:
        /*008c*/ 	.word	index@(.nv.constant0.triton_poi_fused_add_mul_pow_sqrt_tanh_9)
        /*0090*/ 	.short	0x0210
        /*0092*/ 	.short	0x0020


	//----- nvinfo : EIATTR_SW_WAR
	.align		4
.L_28:
        /*0094*/ 	.byte	0x04, 0x36
        /*0096*/ 	.short	(.L_30 - .L_29)
.L_29:
        /*0098*/ 	.word	0x00000008
.L_30:


//--------------------- .nv.callgraph             --------------------------
	.section	.nv.callgraph,"",@"SHT_CUDA_CALLGRAPH"
	.align	4
	.sectionentsize	8
	.align		4
        /*0000*/ 	.word	0x00000000
	.align		4
        /*0004*/ 	.word	0xffffffff
	.align		4
        /*0008*/ 	.word	0x00000000
	.align		4
        /*000c*/ 	.word	0xfffffffe
	.align		4
        /*0010*/ 	.word	0x00000000
	.align		4
        /*0014*/ 	.word	0xfffffffd
	.align		4
        /*0018*/ 	.word	0x00000000
	.align		4
        /*001c*/ 	.word	0xfffffffc


//--------------------- .nv.constant4             --------------------------
	.section	.nv.constant4,"a",@progbits
	.align	8
	.align		8
.nv.constant4:
        /*0000*/ 	.dword	_$_str


//--------------------- .text.triton_poi_fused_add_mul_pow_sqrt_tanh_9 --------------------------
	.section	.text.triton_poi_fused_add_mul_pow_sqrt_tanh_9,"ax",@progbits
	.sectionflags	@"SHF_BARRIERS=1"
	.align	128
        .global         triton_poi_fused_add_mul_pow_sqrt_tanh_9
        .type           triton_poi_fused_add_mul_pow_sqrt_tanh_9,@function
        .size           triton_poi_fused_add_mul_pow_sqrt_tanh_9,(.L_x_25 - triton_poi_fused_add_mul_pow_sqrt_tanh_9)
        .other          triton_poi_fused_add_mul_pow_sqrt_tanh_9,@"STO_CUDA_ENTRY STV_DEFAULT"
triton_poi_fused_add_mul_pow_sqrt_tanh_9:
.text.triton_poi_fused_add_mul_pow_sqrt_tanh_9:
[----:B------:R-:W0:Y:S02]  /*0000*/  LDC R1, c[0x0][0x28] ;  /* 0x00000a00ff017b82 */ /* 0x000e240000000800 */
[----:B------:R-:W1:Y:S01]  /*0010*/  S2R R15, SR_CTAID.X ;  /* 0x00000000000f7919 */ /* 0x000e620000002500 */
[----:B------:R-:W2:Y:S01]  /*0020*/  LDC.64 R2, c[0x0][0x210] ;  /* 0x00008400ff027b82 */ /* 0x000ea20000000a00 */
[----:B------:R-:W-:Y:S02]  /*0030*/  CS2R R8, SRZ ;  /* 0x0000000000087805 */ /* 0x000fe4000001ff00 */
[----:B------:R-:W-:Y:S01]  /*0040*/  CS2R R10, SRZ ;  /* 0x00000000000a7805 */ /* 0x000fe2000001ff00 */
[----:B------:R-:W3:Y:S01]  /*0050*/  S2R R13, SR_TID.X ;  /* 0x00000000000d7919 */ /* 0x000ee20000002100 */
[----:B------:R-:W-:Y:S01]  /*0060*/  ULDC.64 UR6, c[0x0][0x208] ;  /* 0x0000820000067ab9 */ /* 0x000fe20000000a00 */
[----:B------:R-:W4:Y:S01]  /*0070*/  S2R R17, SR_CTAID.Y ;  /* 0x0000000000117919 */ /* 0x000f220000002600 */
[----:B-1----:R-:W-:Y:S02]  /*0080*/  SHF.L.U32 R15, R15, 0x5, RZ ;  /* 0x000000050f0f7819 */ /* 0x002fe400000006ff */
[----:B---3--:R-:W-:-:S02]  /*0090*/  SHF.L.U32 R16, R13, 0x2, RZ ;  /* 0x000000020d107819 */ /* 0x008fc400000006ff */
[----:B------:R-:W-:Y:S02]  /*00a0*/  SHF.R.U32.HI R14, RZ, 0x3, R13 ;  /* 0x00000003ff0e7819 */ /* 0x000fe4000001160d */
[----:B----4-:R-:W-:Y:S02]  /*00b0*/  SHF.L.U32 R17, R17, 0x5, RZ ;  /* 0x0000000511117819 */ /* 0x010fe400000006ff */
[----:B------:R-:W-:Y:S02]  /*00c0*/  LOP3.LUT R4, R15, 0x1c, R16, 0xf8, !PT ;  /* 0x0000001c0f047812 */ /* 0x000fe400078ef810 */
[----:B------:R-:W-:Y:S02]  /*00d0*/  SGXT.U32 R14, R14, 0x4 ;  /* 0x000000040e0e781a */ /* 0x000fe40000000000 */
[----:B------:R-:W-:Y:S02]  /*00e0*/  ISETP.GE.AND P0, PT, R4, 0x1800, PT ;  /* 0x000018000400780c */ /* 0x000fe40003f06270 */
[----:B------:R-:W-:-:S04]  /*00f0*/  LOP3.LUT R25, R17, R14, RZ, 0xfc, !PT ;  /* 0x0000000e11197212 */ /* 0x000fc800078efcff */
[C---:B------:R-:W-:Y:S01]  /*0100*/  ISETP.LT.AND P2, PT, R25.reuse, 0x40, !P0 ;  /* 0x000000401900780c */ /* 0x040fe20004741270 */
[----:B------:R-:W-:-:S04]  /*0110*/  IMAD R25, R25, 0x1800, R4 ;  /* 0x0000180019197824 */ /* 0x000fc800078e0204 */
[----:B--2---:R-:W-:-:S08]  /*0120*/  IMAD.WIDE R18, R25, 0x4, R2 ;  /* 0x0000000419127825 */ /* 0x004fd000078e0202 */
[----:B------:R-:W2:Y:S01]  /*0130*/  @P2 LDG.E.EL.128 R8, desc[UR6][R18.64] ;  /* 0x0000000612082981 */ /* 0x000ea2000c2e1d00 */
[----:B------:R-:W-:Y:S02]  /*0140*/  LOP3.LUT R0, R17, 0x10, R14, 0xfe, !PT ;  /* 0x0000001011007812 */ /* 0x000fe400078efe0e */
[----:B------:R-:W-:Y:S02]  /*0150*/  CS2R R6, SRZ ;  /* 0x0000000000067805 */ /* 0x000fe4000001ff00 */
[C---:B------:R-:W-:Y:S01]  /*0160*/  ISETP.LT.AND P0, PT, R0.reuse, 0x40, !P0 ;  /* 0x000000400000780c */ /* 0x040fe20004701270 */
[----:B------:R-:W-:Y:S01]  /*0170*/  IMAD R0, R0, 0x1800, R4 ;  /* 0x0000180000007824 */ /* 0x000fe200078e0204 */
[----:B------:R-:W-:-:S03]  /*0180*/  CS2R R4, SRZ ;  /* 0x0000000000047805 */ /* 0x000fc6000001ff00 */
[----:B------:R-:W-:-:S08]  /*0190*/  IMAD.WIDE R20, R0, 0x4, R2 ;  /* 0x0000000400147825 */ /* 0x000fd000078e0202 */
[----:B------:R-:W3:Y:S01]  /*01a0*/  @P0 LDG.E.EL.128 R4, desc[UR6][R20.64] ;  /* 0x0000000614040981 */ /* 0x000ee2000c2e1d00 */
[----:B------:R-:W-:Y:S01]  /*01b0*/  BSSY B0, `(.L_x_0) ;  /* 0x0000023000007945 */ /* 0x000fe20003800000 */
[----:B--2---:R-:W-:Y:S01]  /*01c0*/  FMUL R3, R8, R8 ;  /* 0x0000000808037220 */ /* 0x004fe20000400000 */
[----:B------:R-:W-:-:S03]  /*01d0*/  FMUL R18, R9, R9 ;  /* 0x0000000909127220 */ /* 0x000fc60000400000 */
[----:B------:R-:W-:Y:S01]  /*01e0*/  FMUL R3, R3, R8 ;  /* 0x0000000803037220 */ /* 0x000fe20000400000 */
[----:B------:R-:W-:Y:S01]  /*01f0*/  FMUL R22, R18, R9 ;  /* 0x0000000912167220 */ /* 0x000fe20000400000 */
[-C--:B------:R-:W-:Y:S02]  /*0200*/  FMUL R18, R11, R11.reuse ;  /* 0x0000000b0b127220 */ /* 0x080fe40000400000 */
[----:B------:R-:W-:Y:S01]  /*0210*/  FFMA R3, R3, 0.044714998453855514526, R8 ;  /* 0x3d37271303037823 */ /* 0x000fe20000000008 */
[----:B------:R-:W-:Y:S01]  /*0220*/  FFMA R22, R22, 0.044714998453855514526, R9 ;  /* 0x3d37271316167823 */ /* 0x000fe20000000009 */
[----:B------:R-:W-:Y:S02]  /*0230*/  FMUL R18, R18, R11 ;  /* 0x0000000b12127220 */ /* 0x000fe40000400000 */
[----:B------:R-:W-:Y:S01]  /*0240*/  FMUL R12, R3, 0.79788458347320556641 ;  /* 0x3f4c422a030c7820 */ /* 0x000fe20000400000 */
[----:B------:R-:W-:Y:S01]  /*0250*/  FMUL R3, R10, R10 ;  /* 0x0000000a0a037220 */ /* 0x000fe20000400000 */
[----:B------:R-:W-:-:S02]  /*0260*/  FMUL R26, R22, 0.79788458347320556641 ;  /* 0x3f4c422a161a7820 */ /* 0x000fc40000400000 */
[----:B------:R-:W-:Y:S01]  /*0270*/  FADD.FTZ R2, |R12|, -RZ ;  /* 0x800000ff0c027221 */ /* 0x000fe20000010200 */
[----:B------:R-:W-:Y:S01]  /*0280*/  FMUL R19, R3, R10 ;  /* 0x0000000a03137220 */ /* 0x000fe20000400000 */
[----:B---3--:R-:W-:-:S03]  /*0290*/  FMUL R3, R4, R4 ;  /* 0x0000000404037220 */ /* 0x008fc60000400000 */
[----:B------:R-:W-:Y:S01]  /*02a0*/  FSETP.GE.AND P1, PT, R2, 0.60000002384185791016, PT ;  /* 0x3f19999a0200780b */ /* 0x000fe20003f26000 */
[----:B------:R-:W-:-:S12]  /*02b0*/  FFMA R19, R19, 0.044714998453855514526, R10 ;  /* 0x3d37271313137823 */ /* 0x000fd8000000000a */
[----:B------:R-:W-:Y:S05]  /*02c0*/  @!P1 BRA `(.L_x_1) ;  /* 0x0000000000289947 */ /* 0x000fea0003800000 */
[C---:B------:R-:W-:Y:S01]  /*02d0*/  FMUL R20, R2.reuse, 2.8853900432586669922 ;  /* 0x4038aa3b02147820 */ /* 0x040fe20000400000 */
[----:B------:R-:W-:Y:S01]  /*02e0*/  HFMA2.MMA R22, -RZ, RZ, 1.875, 0 ;  /* 0x3f800000ff167435 */ /* 0x000fe200000001ff */
[----:B------:R-:W-:-:S04]  /*02f0*/  FSETP.GE.AND P1, PT, R2, 9.010913848876953125, PT ;  /* 0x41102cb40200780b */ /* 0x000fc80003f26000 */
[----:B------:R-:W1:Y:S02]  /*0300*/  MUFU.EX2 R20, R20 ;  /* 0x0000001400147308 */ /* 0x000e640000000800 */
[----:B-1----:R-:W-:-:S06]  /*0310*/  FADD R21, R20, 1 ;  /* 0x3f80000014157421 */ /* 0x002fcc0000000000 */
[----:B------:R-:W1:Y:S02]  /*0320*/  MUFU.RCP R21, R21 ;  /* 0x0000001500157308 */ /* 0x000e640000001000 */
[----:B-1----:R-:W-:-:S05]  /*0330*/  FFMA.FTZ R22, R21, -2, R22 ;  /* 0xc000000015167823 */ /* 0x002fca0000010016 */
[----:B------:R-:W-:-:S04]  /*0340*/  FSEL R23, R22, 1, !P1 ;  /* 0x3f80000016177808 */ /* 0x000fc80004800000 */
[----:B------:R-:W-:Y:S01]  /*0350*/  LOP3.LUT R12, R23, 0x80000000, R12, 0xf8, !PT ;  /* 0x80000000170c7812 */ /* 0x000fe200078ef80c */
[----:B------:R-:W-:Y:S06]  /*0360*/  BRA `(.L_x_2) ;  /* 0x00000000001c7947 */ /* 0x000fec0003800000 */
.L_x_1:
[----:B------:R-:W-:Y:S01]  /*0370*/  MOV R2, 0x3c80f082 ;  /* 0x3c80f08200027802 */ /* 0x000fe20000000f00 */
[----:B------:R-:W-:-:S04]  /*0380*/  FMUL R21, R12, R12 ;  /* 0x0000000c0c157220 */ /* 0x000fc80000400000 */
[----:B------:R-:W-:-:S04]  /*0390*/  FFMA.FTZ R2, R21, R2, -0.052303962409496307373 ;  /* 0xbd563cae15027423 */ /* 0x000fc80000010002 */
[----:B------:R-:W-:-:S04]  /*03a0*/  FFMA.FTZ R2, R21, R2, 0.1331529766321182251 ;  /* 0x3e08594115027423 */ /* 0x000fc80000010002 */
[----:B------:R-:W-:-:S04]  /*03b0*/  FFMA.FTZ R2, R21, R2, -0.33332768082618713379 ;  /* 0xbeaaa9ed15027423 */ /* 0x000fc80000010002 */
[----:B------:R-:W-:-:S04]  /*03c0*/  FFMA.FTZ R21, R21, R2, RZ ;  /* 0x0000000215157223 */ /* 0x000fc800000100ff */
[----:B------:R-:W-:-:S07]  /*03d0*/  FFMA.FTZ R12, R12, R21, R12 ;  /* 0x000000150c0c7223 */ /* 0x000fce000001000c */
.L_x_2:
[----:B------:R-:W-:Y:S05]  /*03e0*/  BSYNC B0 ;  /* 0x0000000000007941 */ /* 0x000fea0003800000 */
.L_x_0:
[----:B------:R-:W-:Y:S01]  /*03f0*/  FADD.FTZ R22, |R26|, -RZ ;  /* 0x800000ff1a167221 */ /* 0x000fe20000010200 */
[----:B------:R-:W-:Y:S01]  /*0400*/  BSSY B0, `(.L_x_3) ;  /* 0x0000018000007945 */ /* 0x000fe20003800000 */
[----:B------:R-:W-:Y:S01]  /*0410*/  FMUL R3, R3, R4 ;  /* 0x0000000403037220 */ /* 0x000fe20000400000 */
[----:B------:R-:W-:Y:S01]  /*0420*/  FFMA R18, R18, 0.044714998453855514526, R11 ;  /* 0x3d37271312127823 */ /* 0x000fe2000000000b */
[----:B------:R-:W-:Y:S01]  /*0430*/  FMUL R19, R19, 0.79788458347320556641 ;  /* 0x3f4c422a13137820 */ /* 0x000fe20000400000 */
[----:B------:R-:W-:Y:S01]  /*0440*/  FSETP.GE.AND P1, PT, R22, 0.60000002384185791016, PT ;  /* 0x3f19999a1600780b */ /* 0x000fe20003f26000 */
[----:B------:R-:W-:-:S12]  /*0450*/  FMUL R20, R5, R5 ;  /* 0x0000000505147220 */ /* 0x000fd80000400000 */
        /* <DEDUP_REMOVED lines=11> */
.L_x_4:
[----:B------:R-:W-:Y:S01]  /*0510*/  MOV R2, 0x3c80f082 ;  /* 0x3c80f08200027802 */ /* 0x000fe20000000f00 */
[----:B------:R-:W-:-:S04]  /*0520*/  FMUL R21, R26, R26 ;  /* 0x0000001a1a157220 */ /* 0x000fc80000400000 */
[----:B------:R-:W-:-:S04]  /*0530*/  FFMA.FTZ R2, R21, R2, -0.052303962409496307373 ;  /* 0xbd563cae15027423 */ /* 0x000fc80000010002 */
[----:B------:R-:W-:-:S04]  /*0540*/  FFMA.FTZ R2, R21, R2, 0.1331529766321182251 ;  /* 0x3e08594115027423 */ /* 0x000fc80000010002 */
[----:B------:R-:W-:-:S04]  /*0550*/  FFMA.FTZ R2, R21, R2, -0.33332768082618713379 ;  /* 0xbeaaa9ed15027423 */ /* 0x000fc80000010002 */
[----:B------:R-:W-:-:S04]  /*0560*/  FFMA.FTZ R21, R21, R2, RZ ;  /* 0x0000000215157223 */ /* 0x000fc800000100ff */
[----:B------:R-:W-:-:S07]  /*0570*/  FFMA.FTZ R26, R26, R21, R26 ;  /* 0x000000151a1a7223 */ /* 0x000fce000001001a */
.L_x_5:
[----:B------:R-:W-:Y:S05]  /*0580*/  BSYNC B0 ;  /* 0x0000000000007941 */ /* 0x000fea0003800000 */
.L_x_3:
        /* <DEDUP_REMOVED lines=18> */
.L_x_7:
[----:B------:R-:W-:Y:S01]  /*06b0*/  MOV R2, 0x3c80f082 ;  /* 0x3c80f08200027802 */ /* 0x000fe20000000f00 */
[----:B------:R-:W-:-:S04]  /*06c0*/  FMUL R23, R19, R19 ;  /* 0x0000001313177220 */ /* 0x000fc80000400000 */
[----:B------:R-:W-:-:S04]  /*06d0*/  FFMA.FTZ R2, R23, R2, -0.052303962409496307373 ;  /* 0xbd563cae17027423 */ /* 0x000fc80000010002 */
[----:B------:R-:W-:-:S04]  /*06e0*/  FFMA.FTZ R2, R23, R2, 0.1331529766321182251 ;  /* 0x3e08594117027423 */ /* 0x000fc80000010002 */
[----:B------:R-:W-:-:S04]  /*06f0*/  FFMA.FTZ R2, R23, R2, -0.33332768082618713379 ;  /* 0xbeaaa9ed17027423 */ /* 0x000fc80000010002 */
[----:B------:R-:W-:-:S04]  /*0700*/  FFMA.FTZ R2, R23, R2, RZ ;  /* 0x0000000217027223 */ /* 0x000fc800000100ff */
[----:B------:R-:W-:-:S07]  /*0710*/  FFMA.FTZ R27, R19, R2, R19 ;  /* 0x00000002131b7223 */ /* 0x000fce0000010013 */
.L_x_8:
[----:B------:R-:W-:Y:S05]  /*0720*/  BSYNC B0 ;  /* 0x0000000000007941 */ /* 0x000fea0003800000 */
.L_x_6:
        /* <DEDUP_REMOVED lines=18> */
.L_x_10:
[----:B------:R-:W-:Y:S01]  /*0850*/  MOV R2, 0x3c80f082 ;  /* 0x3c80f08200027802 */ /* 0x000fe20000000f00 */
[----:B------:R-:W-:-:S04]  /*0860*/  FMUL R19, R18, R18 ;  /* 0x0000001212137220 */ /* 0x000fc80000400000 */
[----:B------:R-:W-:-:S04]  /*0870*/  FFMA.FTZ R2, R19, R2, -0.052303962409496307373 ;  /* 0xbd563cae13027423 */ /* 0x000fc80000010002 */
[----:B------:R-:W-:-:S04]  /*0880*/  FFMA.FTZ R2, R19, R2, 0.1331529766321182251 ;  /* 0x3e08594113027423 */ /* 0x000fc80000010002 */
[----:B------:R-:W-:-:S04]  /*0890*/  FFMA.FTZ R2, R19, R2, -0.33332768082618713379 ;  /* 0xbeaaa9ed13027423 */ /* 0x000fc80000010002 */
[----:B------:R-:W-:-:S04]  /*08a0*/  FFMA.FTZ R19, R19, R2, RZ ;  /* 0x0000000213137223 */ /* 0x000fc800000100ff */
[----:B------:R-:W-:-:S07]  /*08b0*/  FFMA.FTZ R24, R18, R19, R18 ;  /* 0x0000001312187223 */ /* 0x000fce0000010012 */
.L_x_11:
[----:B------:R-:W-:Y:S05]  /*08c0*/  BSYNC B0 ;  /* 0x0000000000007941 */ /* 0x000fea0003800000 */
.L_x_9:
[----:B------:R-:W-:Y:S01]  /*08d0*/  FADD.FTZ R2, |R3|, -RZ ;  /* 0x800000ff03027221 */ /* 0x000fe20000010200 */
[----:B------:R-:W-:Y:S01]  /*08e0*/  BSSY B0, `(.L_x_12) ;  /* 0x0000017000007945 */ /* 0x000fe20003800000 */
[----:B------:R-:W-:Y:S01]  /*08f0*/  FMUL R22, R22, R7 ;  /* 0x0000000716167220 */ /* 0x000fe20000400000 */
[----:B------:R-:W-:Y:S01]  /*0900*/  FFMA R21, R21, 0.044714998453855514526, R6 ;  /* 0x3d37271315157823 */ /* 0x000fe20000000006 */
[----:B------:R-:W-:Y:S01]  /*0910*/  FMUL R20, R20, 0.79788458347320556641 ;  /* 0x3f4c422a14147820 */ /* 0x000fe20000400000 */
[----:B------:R-:W-:-:S13]  /*0920*/  FSETP.GE.AND P1, PT, R2, 0.60000002384185791016, PT ;  /* 0x3f19999a0200780b */ /* 0x000fda0003f26000 */
        /* <DEDUP_REMOVED lines=11> */
.L_x_13:
[----:B------:R-:W-:Y:S01]  /*09e0*/  MOV R2, 0x3c80f082 ;  /* 0x3c80f08200027802 */ /* 0x000fe20000000f00 */
[----:B------:R-:W-:-:S04]  /*09f0*/  FMUL R19, R3, R3 ;  /* 0x0000000303137220 */ /* 0x000fc80000400000 */
[----:B------:R-:W-:-:S04]  /*0a00*/  FFMA.FTZ R2, R19, R2, -0.052303962409496307373 ;  /* 0xbd563cae13027423 */ /* 0x000fc80000010002 */
[----:B------:R-:W-:-:S04]  /*0a10*/  FFMA.FTZ R2, R19, R2, 0.1331529766321182251 ;  /* 0x3e08594113027423 */ /* 0x000fc80000010002 */
[----:B------:R-:W-:-:S04]  /*0a20*/  FFMA.FTZ R2, R19, R2, -0.33332768082618713379 ;  /* 0xbeaaa9ed13027423 */ /* 0x000fc80000010002 */
[----:B------:R-:W-:-:S04]  /*0a30*/  FFMA.FTZ R2, R19, R2, RZ ;  /* 0x0000000213027223 */ /* 0x000fc800000100ff */
[----:B------:R-:W-:-:S07]  /*0a40*/  FFMA.FTZ R2, R3, R2, R3 ;  /* 0x0000000203027223 */ /* 0x000fce0000010003 */
.L_x_14:
[----:B------:R-:W-:Y:S05]  /*0a50*/  BSYNC B0 ;  /* 0x0000000000007941 */ /* 0x000fea0003800000 */
.L_x_12:
[----:B------:R-:W-:Y:S01]  /*0a60*/  FADD.FTZ R3, |R20|, -RZ ;  /* 0x800000ff14037221 */ /* 0x000fe20000010200 */
[----:B------:R-:W-:Y:S01]  /*0a70*/  BSSY B0, `(.L_x_15) ;  /* 0x0000016000007945 */ /* 0x000fe20003800000 */
[----:B------:R-:W-:Y:S01]  /*0a80*/  FFMA R22, R22, 0.044714998453855514526, R7 ;  /* 0x3d37271316167823 */ /* 0x000fe20000000007 */
[----:B------:R-:W-:Y:S02]  /*0a90*/  FMUL R21, R21, 0.79788458347320556641 ;  /* 0x3f4c422a15157820 */ /* 0x000fe40000400000 */
        /* <DEDUP_REMOVED lines=12> */
.L_x_16:
[----:B------:R-:W-:Y:S01]  /*0b60*/  MOV R3, 0x3c80f082 ;  /* 0x3c80f08200037802 */ /* 0x000fe20000000f00 */
[----:B------:R-:W-:-:S04]  /*0b70*/  FMUL R18, R20, R20 ;  /* 0x0000001414127220 */ /* 0x000fc80000400000 */
[----:B------:R-:W-:-:S04]  /*0b80*/  FFMA.FTZ R3, R18, R3, -0.052303962409496307373 ;  /* 0xbd563cae12037423 */ /* 0x000fc80000010003 */
[----:B------:R-:W-:-:S04]  /*0b90*/  FFMA.FTZ R3, R18, R3, 0.1331529766321182251 ;  /* 0x3e08594112037423 */ /* 0x000fc80000010003 */
[----:B------:R-:W-:-:S04]  /*0ba0*/  FFMA.FTZ R3, R18, R3, -0.33332768082618713379 ;  /* 0xbeaaa9ed12037423 */ /* 0x000fc80000010003 */
[----:B------:R-:W-:-:S04]  /*0bb0*/  FFMA.FTZ R3, R18, R3, RZ ;  /* 0x0000000312037223 */ /* 0x000fc800000100ff */
[----:B------:R-:W-:-:S07]  /*0bc0*/  FFMA.FTZ R3, R20, R3, R20 ;  /* 0x0000000314037223 */ /* 0x000fce0000010014 */
.L_x_17:
[----:B------:R-:W-:Y:S05]  /*0bd0*/  BSYNC B0 ;  /* 0x0000000000007941 */ /* 0x000fea0003800000 */
.L_x_15:
[----:B------:R-:W-:Y:S01]  /*0be0*/  FADD.FTZ R20, |R21|, -RZ ;  /* 0x800000ff15147221 */ /* 0x000fe20000010200 */
[----:B------:R-:W-:Y:S01]  /*0bf0*/  BSSY B0, `(.L_x_18) ;  /* 0x0000015000007945 */ /* 0x000fe20003800000 */
[----:B------:R-:W-:-:S03]  /*0c00*/  FMUL R23, R22, 0.79788458347320556641 ;  /* 0x3f4c422a16177820 */ /* 0x000fc60000400000 */
        /* <DEDUP_REMOVED lines=12> */
.L_x_19:
[----:B------:R-:W-:Y:S01]  /*0cd0*/  MOV R18, 0x3c80f082 ;  /* 0x3c80f08200127802 */ /* 0x000fe20000000f00 */
[----:B------:R-:W-:-:S04]  /*0ce0*/  FMUL R19, R21, R21 ;  /* 0x0000001515137220 */ /* 0x000fc80000400000 */
[----:B------:R-:W-:-:S04]  /*0cf0*/  FFMA.FTZ R18, R19, R18, -0.052303962409496307373 ;  /* 0xbd563cae13127423 */ /* 0x000fc80000010012 */
[----:B------:R-:W-:-:S04]  /*0d00*/  FFMA.FTZ R18, R19, R18, 0.1331529766321182251 ;  /* 0x3e08594113127423 */ /* 0x000fc80000010012 */
[----:B------:R-:W-:-:S04]  /*0d10*/  FFMA.FTZ R18, R19, R18, -0.33332768082618713379 ;  /* 0xbeaaa9ed13127423 */ /* 0x000fc80000010012 */
[----:B------:R-:W-:-:S04]  /*0d20*/  FFMA.FTZ R18, R19, R18, RZ ;  /* 0x0000001213127223 */ /* 0x000fc800000100ff */
[----:B------:R-:W-:-:S07]  /*0d30*/  FFMA.FTZ R22, R21, R18, R21 ;  /* 0x0000001215167223 */ /* 0x000fce0000010015 */
.L_x_20:
[----:B------:R-:W-:Y:S05]  /*0d40*/  BSYNC B0 ;  /* 0x0000000000007941 */ /* 0x000fea0003800000 */
.L_x_18:
[----:B------:R-:W-:Y:S01]  /*0d50*/  FADD.FTZ R21, |R23|, -RZ ;  /* 0x800000ff17157221 */ /* 0x000fe20000010200 */
[----:B------:R-:W-:Y:S04]  /*0d60*/  BSSY B0, `(.L_x_21) ;  /* 0x0000014000007945 */ /* 0x000fe80003800000 */
        /* <DEDUP_REMOVED lines=12> */
.L_x_22:
[----:B------:R-:W-:Y:S01]  /*0e30*/  MOV R18, 0x3c80f082 ;  /* 0x3c80f08200127802 */ /* 0x000fe20000000f00 */
[----:B------:R-:W-:-:S04]  /*0e40*/  FMUL R19, R23, R23 ;  /* 0x0000001717137220 */ /* 0x000fc80000400000 */
[----:B------:R-:W-:-:S04]  /*0e50*/  FFMA.FTZ R18, R19, R18, -0.052303962409496307373 ;  /* 0xbd563cae13127423 */ /* 0x000fc80000010012 */
[----:B------:R-:W-:-:S04]  /*0e60*/  FFMA.FTZ R18, R19, R18, 0.1331529766321182251 ;  /* 0x3e08594113127423 */ /* 0x000fc80000010012 */
[----:B------:R-:W-:-:S04]  /*0e70*/  FFMA.FTZ R18, R19, R18, -0.33332768082618713379 ;  /* 0xbeaaa9ed13127423 */ /* 0x000fc80000010012 */
[----:B------:R-:W-:-:S04]  /*0e80*/  FFMA.FTZ R18, R19, R18, RZ ;  /* 0x0000001213127223 */ /* 0x000fc800000100ff */
[----:B------:R-:W-:-:S07]  /*0e90*/  FFMA.FTZ R23, R23, R18, R23 ;  /* 0x0000001217177223 */ /* 0x000fce0000010017 */
.L_x_23:
[----:B------:R-:W-:Y:S05]  /*0ea0*/  BSYNC B0 ;  /* 0x0000000000007941 */ /* 0x000fea0003800000 */
.L_x_21:
[----:B------:R-:W-:Y:S01]  /*0eb0*/  LOP3.LUT R17, R17, 0x1c, R16, 0xf8, !PT ;  /* 0x0000001c11117812 */ /* 0x000fe200078ef810 */
[----:B------:R-:W1:Y:S01]  /*0ec0*/  S2UR UR5, SR_CgaCtaId ;  /* 0x00000000000579c3 */ /* 0x000e620000008800 */
[----:B------:R-:W-:Y:S01]  /*0ed0*/  LOP3.LUT R29, R15, R14, RZ, 0xfc, !PT ;  /* 0x0000000e0f1d7212 */ /* 0x000fe200078efcff */
[----:B------:R-:W-:Y:S01]  /*0ee0*/  UMOV UR4, 0x400 ;  /* 0x0000040000047882 */ /* 0x000fe20000000000 */
[----:B------:R-:W-:Y:S01]  /*0ef0*/  SHF.R.S32.HI R18, RZ, 0x1f, R17 ;  /* 0x0000001fff127819 */ /* 0x000fe20000011411 */
[----:B------:R-:W-:Y:S01]  /*0f00*/  FMUL R8, R8, 0.5 ;  /* 0x3f00000008087820 */ /* 0x000fe20000400000 */
[----:B------:R-:W-:Y:S01]  /*0f10*/  ISETP.GE.AND P1, PT, R17, 0x40, PT ;  /* 0x000000401100780c */ /* 0x000fe20003f26270 */
[----:B------:R-:W-:Y:S01]  /*0f20*/  FMUL R11, R11, 0.5 ;  /* 0x3f0000000b0b7820 */ /* 0x000fe20000400000 */
[----:B------:R-:W-:Y:S01]  /*0f30*/  LEA.HI R18, R18, R17, RZ, 0x4 ;  /* 0x0000001112127211 */ /* 0x000fe200078f20ff */
[----:B------:R-:W-:Y:S01]  /*0f40*/  FMUL R9, R9, 0.5 ;  /* 0x3f00000009097820 */ /* 0x000fe20000400000 */
[----:B------:R-:W-:-:S02]  /*0f50*/  FMUL R10, R10, 0.5 ;  /* 0x3f0000000a0a7820 */ /* 0x000fc40000400000 */
[----:B------:R-:W-:Y:S02]  /*0f60*/  LOP3.LUT R20, R18, 0xfffffff0, RZ, 0xc0, !PT ;  /* 0xfffffff012147812 */ /* 0x000fe400078ec0ff */
[----:B------:R-:W-:Y:S02]  /*0f70*/  SHF.R.S32.HI R18, RZ, 0x4, R18 ;  /* 0x00000004ff127819 */ /* 0x000fe40000011412 */
[----:B------:R-:W-:Y:S02]  /*0f80*/  IADD3 R19, R17, -R20, RZ ;  /* 0x8000001411137210 */ /* 0x000fe40007ffe0ff */
[----:B------:R-:W-:Y:S02]  /*0f90*/  SHF.L.U32 R17, R13, 0x7, RZ ;  /* 0x000000070d117819 */ /* 0x000fe400000006ff */
[----:B------:R-:W-:Y:S01]  /*0fa0*/  LOP3.LUT R13, R15, 0x10, R14, 0xfe, !PT ;  /* 0x000000100f0d7812 */ /* 0x000fe200078efe0e */
[----:B------:R-:W-:Y:S01]  /*0fb0*/  IMAD R18, R18, 0x18000, R19 ;  /* 0x0001800012127824 */ /* 0x000fe200078e0213 */
[----:B------:R-:W-:-:S02]  /*0fc0*/  LOP3.LUT R15, R17, 0x380, RZ, 0xc0, !PT ;  /* 0x00000380110f7812 */ /* 0x000fc400078ec0ff */
[----:B------:R-:W-:Y:S01]  /*0fd0*/  ISETP.LT.AND P3, PT, R13, 0x1800, !P1 ;  /* 0x000018000d00780c */ /* 0x000fe20004f61270 */
[----:B-1----:R-:W-:Y:S01]  /*0fe0*/  UPRMT UR4, UR5, 0x654, UR4 ;  /* 0x0000065405047896 */ /* 0x002fe20008000004 */
[----:B------:R-:W-:Y:S02]  /*0ff0*/  SHF.R.U32.HI R17, RZ, 0x3, R15 ;  /* 0x00000003ff117819 */ /* 0x000fe4000001160f */
[----:B------:R-:W-:Y:S02]  /*1000*/  ISETP.LT.AND P1, PT, R29, 0x1800, !P1 ;  /* 0x000018001d00780c */ /* 0x000fe40004f21270 */
[----:B------:R-:W-:Y:S02]  /*1010*/  LOP3.LUT R17, R17, R15, R14, 0xfe, !PT ;  /* 0x0000000f11117212 */ /* 0x000fe400078efe0e */
[C---:B------:R-:W-:Y:S02]  /*1020*/  LOP3.LUT R14, R15.reuse, R14, RZ, 0xfc, !PT ;  /* 0x0000000e0f0e7212 */ /* 0x040fe400078efcff */
[----:B------:R-:W-:-:S02]  /*1030*/  LOP3.LUT R19, R15, 0x20, RZ, 0xfc, !PT ;  /* 0x000000200f137812 */ /* 0x000fc400078efcff */
[-C--:B------:R-:W-:Y:S02]  /*1040*/  LEA R29, R29, R18.reuse, 0x4 ;  /* 0x000000121d1d7211 */ /* 0x080fe400078e20ff */
[----:B------:R-:W-:Y:S02]  /*1050*/  LEA R13, R13, R18, 0x4 ;  /* 0x000000120d0d7211 */ /* 0x000fe400078e20ff */
[C---:B------:R-:W-:Y:S02]  /*1060*/  LOP3.LUT R21, R15.reuse, 0x40, RZ, 0xfc, !PT ;  /* 0x000000400f157812 */ /* 0x040fe400078efcff */
[----:B------:R-:W-:Y:S02]  /*1070*/  LOP3.LUT R18, R15, 0x60, RZ, 0xfc, !PT ;  /* 0x000000600f127812 */ /* 0x000fe400078efcff */
[-C--:B------:R-:W-:Y:S02]  /*1080*/  LEA.HI R15, R19, R14.reuse, RZ, 0x1d ;  /* 0x0000000e130f7211 */ /* 0x080fe400078fe8ff */
[----:B------:R-:W-:-:S02]  /*1090*/  LEA.HI R21, R21, R14, RZ, 0x1d ;  /* 0x0000000e15157211 */ /* 0x000fc400078fe8ff */
[----:B------:R-:W-:Y:S02]  /*10a0*/  LEA.HI R20, R18, R14, RZ, 0x1d ;  /* 0x0000000e12147211 */ /* 0x000fe400078fe8ff */
[----:B------:R-:W-:Y:S02]  /*10b0*/  LEA R19, R17, UR4, 0x2 ;  /* 0x0000000411137c11 */ /* 0x000fe4000f8e10ff */
[----:B------:R-:W-:Y:S02]  /*10c0*/  LEA R14, R15, UR4, 0x2 ;  /* 0x000000040f0e7c11 */ /* 0x000fe4000f8e10ff */
[----:B------:R-:W-:Y:S01]  /*10d0*/  LEA R18, R21, UR4, 0x2 ;  /* 0x0000000415127c11 */ /* 0x000fe2000f8e10ff */
[----:B------:R-:W-:Y:S01]  /*10e0*/  STS [R19], R12 ;  /* 0x0000000c13007388 */ /* 0x000fe20000000800 */
[----:B------:R-:W-:Y:S02]  /*10f0*/  LEA R17, R20, UR4, 0x2 ;  /* 0x0000000414117c11 */ /* 0x000fe4000f8e10ff */
[----:B------:R-:W1:Y:S01]  /*1100*/  LDC.64 R20, c[0x0][0x218] ;  /* 0x00008600ff147b82 */ /* 0x000e620000000a00 */
[----:B------:R2:W-:Y:S01]  /*1110*/  STS [R14+0x80], R26 ;  /* 0x0000801a0e007388 */ /* 0x0005e20000000800 */
[----:B------:R-:W-:-:S02]  /*1120*/  SHF.R.U32.HI R15, RZ, 0x3, R16 ;  /* 0x00000003ff0f7819 */ /* 0x000fc40000011610 */
[----:B------:R-:W-:Y:S01]  /*1130*/  LOP3.LUT R16, R16, 0x1fc, RZ, 0xc0, !PT ;  /* 0x000001fc10107812 */ /* 0x000fe200078ec0ff */
[----:B------:R3:W-:Y:S01]  /*1140*/  STS [R18+0x100], R27 ;  /* 0x0001001b12007388 */ /* 0x0007e20000000800 */
[----:B------:R-:W-:-:S03]  /*1150*/  LOP3.LUT R15, R15, 0x3c, RZ, 0xc0, !PT ;  /* 0x0000003c0f0f7812 */ /* 0x000fc600078ec0ff */
[----:B------:R4:W-:Y:S01]  /*1160*/  STS [R17+0x180], R24 ;  /* 0x0001801811007388 */ /* 0x0009e20000000800 */
[----:B------:R-:W-:Y:S01]  /*1170*/  IADD3 R28, R16, R15, RZ ;  /* 0x0000000f101c7210 */ /* 0x000fe20007ffe0ff */
[----:B------:R-:W-:Y:S01]  /*1180*/  FADD R15, R12, 1 ;  /* 0x3f8000000c0f7421 */ /* 0x000fe20000000000 */
[----:B--2---:R-:W-:Y:S01]  /*1190*/  FADD R26, R26, 1 ;  /* 0x3f8000001a1a7421 */ /* 0x004fe20000000000 */
[----:B------:R2:W-:Y:S01]  /*11a0*/  STS [R19+0x40], R2 ;  /* 0x0000400213007388 */ /* 0x0005e20000000800 */
[----:B------:R-:W-:Y:S01]  /*11b0*/  LEA R12, R28, UR4, 0x2 ;  /* 0x000000041c0c7c11 */ /* 0x000fe2000f8e10ff */
[----:B------:R-:W-:Y:S01]  /*11c0*/  FMUL R8, R8, R15 ;  /* 0x0000000f08087220 */ /* 0x000fe20000400000 */
[----:B---3--:R-:W-:Y:S01]  /*11d0*/  FADD R27, R27, 1 ;  /* 0x3f8000001b1b7421 */ /* 0x008fe20000000000 */
[----:B------:R-:W-:Y:S01]  /*11e0*/  STS [R14+0xc0], R3 ;  /* 0x0000c0030e007388 */ /* 0x000fe20000000800 */
[----:B------:R-:W-:Y:S01]  /*11f0*/  FMUL R9, R9, R26 ;  /* 0x0000001a09097220 */ /* 0x000fe20000400000 */
[----:B----4-:R-:W-:Y:S01]  /*1200*/  FADD R24, R24, 1 ;  /* 0x3f80000018187421 */ /* 0x010fe20000000000 */
[----:B------:R-:W-:Y:S01]  /*1210*/  FMUL R10, R10, R27 ;  /* 0x0000001b0a0a7220 */ /* 0x000fe20000400000 */
[----:B------:R-:W-:Y:S01]  /*1220*/  STS [R18+0x140], R22 ;  /* 0x0001401612007388 */ /* 0x000fe20000000800 */
[----:B------:R-:W-:Y:S01]  /*1230*/  FMUL R27, R7, 0.5 ;  /* 0x3f000000071b7820 */ /* 0x000fe20000400000 */
[----:B------:R-:W-:Y:S01]  /*1240*/  FMUL R11, R11, R24 ;  /* 0x000000180b0b7220 */ /* 0x000fe20000400000 */
[--C-:B-1----:R-:W-:Y:S01]  /*1250*/  IMAD.WIDE R28, R29, 0x4, R20.reuse ;  /* 0x000000041d1c7825 */ /* 0x102fe200078e0214 */
[----:B------:R1:W-:Y:S03]  /*1260*/  STS [R17+0x1c0], R23 ;  /* 0x0001c01711007388 */ /* 0x0003e60000000800 */
[----:B------:R-:W-:Y:S01]  /*1270*/  FMUL R24, R4, 0.5 ;  /* 0x3f00000004187820 */ /* 0x000fe20000400000 */
[----:B------:R-:W-:Y:S01]  /*1280*/  FADD R7, R2, 1 ;  /* 0x3f80000002077421 */ /* 0x000fe20000000000 */
[----:B------:R-:W-:Y:S01]  /*1290*/  IMAD.WIDE R20, R13, 0x4, R20 ;  /* 0x000000040d147825 */ /* 0x000fe200078e0214 */
[----:B------:R-:W-:Y:S03]  /*12a0*/  BAR.SYNC.DEFER_BLOCKING 0x0 ;  /* 0x0000000000007b1d */ /* 0x000fe60000010000 */
[----:B------:R-:W-:Y:S01]  /*12b0*/  FMUL R26, R6, 0.5 ;  /* 0x3f000000061a7820 */ /* 0x000fe20000400000 */
[----:B--2---:R-:W-:Y:S01]  /*12c0*/  FADD R2, R23, 1 ;  /* 0x3f80000017027421 */ /* 0x004fe20000000000 */
[----:B------:R-:W-:Y:S01]  /*12d0*/  FMUL R24, R24, R7 ;  /* 0x0000000718187220 */ /* 0x000fe20000400000 */
[----:B-1----:R-:W-:-:S02]  /*12e0*/  LOP3.LUT R17, R16, 0x200, RZ, 0xfc, !PT ;  /* 0x0000020010117812 */ /* 0x002fc400078efcff */
[----:B------:R-:W-:Y:S02]  /*12f0*/  FMUL R27, R27, R2 ;  /* 0x000000021b1b7220 */ /* 0x000fe40000400000 */
[----:B------:R-:W-:-:S04]  /*1300*/  SHF.R.U32.HI R17, RZ, 0x3, R17 ;  /* 0x00000003ff117819 */ /* 0x000fc80000011611 */
[----:B------:R-:W-:-:S04]  /*1310*/  LOP3.LUT R17, R17, 0x7c, RZ, 0xc0, !PT ;  /* 0x0000007c11117812 */ /* 0x000fc800078ec0ff */
[----:B------:R-:W-:-:S04]  /*1320*/  IADD3 R17, R16, R17, RZ ;  /* 0x0000001110117210 */ /* 0x000fc80007ffe0ff */
[----:B------:R-:W-:Y:S01]  /*1330*/  LEA R17, R17, UR4, 0x2 ;  /* 0x0000000411117c11 */ /* 0x000fe2000f8e10ff */
[----:B------:R-:W-:Y:S01]  /*1340*/  ULDC.64 UR4, c[0x0][0x220] ;  /* 0x0000880000047ab9 */ /* 0x000fe20000000a00 */
[----:B------:R-:W1:Y:S04]  /*1350*/  LDS.128 R12, [R12] ;  /* 0x000000000c0c7984 */ /* 0x000e680000000c00 */
[----:B------:R-:W2:Y:S04]  /*1360*/  LDS.128 R16, [R17+0x800] ;  /* 0x0008000011107984 */ /* 0x000ea80000000c00 */
[----:B-1----:R1:W-:Y:S04]  /*1370*/  @P1 STG.E.128 desc[UR6][R28.64], R12 ;  /* 0x0000000c1c001986 */ /* 0x0023e8000c101d06 */
[----:B--2---:R2:W-:Y:S01]  /*1380*/  @P3 STG.E.128 desc[UR6][R20.64], R16 ;  /* 0x0000001014003986 */ /* 0x0045e2000c101d06 */
[----:B-1----:R-:W-:-:S02]  /*1390*/  SHF.R.S32.HI R14, RZ, 0x1f, R25 ;  /* 0x0000001fff0e7819 */ /* 0x002fc40000011419 */
[C---:B------:R-:W-:Y:S02]  /*13a0*/  LEA R12, P1, R25.reuse, UR4, 0x2 ;  /* 0x00000004190c7c11 */ /* 0x040fe4000f8210ff */
[----:B------:R-:W-:Y:S02]  /*13b0*/  SHF.R.S32.HI R15, RZ, 0x1f, R0 ;  /* 0x0000001fff0f7819 */ /* 0x000fe40000011400 */
[----:B------:R-:W-:Y:S01]  /*13c0*/  LEA.HI.X R13, R25, UR5, R14, 0x2, P1 ;  /* 0x00000005190d7c11 */ /* 0x000fe200088f140e */
[----:B------:R-:W-:Y:S01]  /*13d0*/  FMUL R25, R5, 0.5 ;  /* 0x3f00000005197820 */ /* 0x000fe20000400000 */
[----:B------:R-:W-:-:S03]  /*13e0*/  LEA R4, P1, R0, UR4, 0x2 ;  /* 0x0000000400047c11 */ /* 0x000fc6000f8210ff */
[----:B------:R2:W-:Y:S01]  /*13f0*/  @P2 STG.E.128 desc[UR6][R12.64], R8 ;  /* 0x000000080c002986 */ /* 0x0005e2000c101d06 */
[----:B------:R-:W-:Y:S01]  /*1400*/  LEA.HI.X R5, R0, UR5, R15, 0x2, P1 ;  /* 0x0000000500057c11 */ /* 0x000fe200088f140f */
[----:B------:R-:W-:Y:S01]  /*1410*/  FADD R0, R3, 1 ;  /* 0x3f80000003007421 */ /* 0x000fe20000000000 */
[----:B------:R-:W-:-:S03]  /*1420*/  FADD R3, R22, 1 ;  /* 0x3f80000016037421 */ /* 0x000fc60000000000 */
[----:B------:R-:W-:Y:S01]  /*1430*/  FMUL R25, R25, R0 ;  /* 0x0000000019197220 */ /* 0x000fe20000400000 */
[----:B------:R-:W-:Y:S01]  /*1440*/  FMUL R26, R26, R3 ;  /* 0x000000031a1a7220 */ /* 0x000fe20000400000 */
[----:B------:R-:W-:Y:S06]  /*1450*/  @!P0 EXIT ;  /* 0x000000000000894d */ /* 0x000fec0003800000 */
[----:B------:R-:W-:Y:S01]  /*1460*/  STG.E.128 desc[UR6][R4.64], R24 ;  /* 0x0000001804007986 */ /* 0x000fe2000c101d06 */
[----:B------:R-:W-:Y:S05]  /*1470*/  EXIT ;  /* 0x000000000000794d */ /* 0x000fea0003800000 */
.L_x_24:
[----:B------:R-:W-:-:S00]  /*1480*/  BRA `(.L_x_24) ;  /* 0xfffffffc00fc7947 */ /* 0x000fc0000383ffff */
[----:B------:R-:W-:-:S00]  /*1490*/  NOP ;  /* 0x0000000000007918 */ /* 0x000fc00000000000 */
        /* <DEDUP_REMOVED lines=14> */
.L_x_25:


//--------------------- .nv.global.init           --------------------------
	.section	.nv.global.init,"aw",@progbits
.nv.global.init:
	.type		_$_str,@object
	.size		_$_str,(.L_0 - _$_str)
_$_str:
        /*0000*/ 	.byte	0x5f, 0x5f, 0x43, 0x55, 0x44, 0x41, 0x5f, 0x46, 0x54, 0x5a, 0x00
.L_0:


//--------------------- .nv.shared.triton_poi_fused_add_mul_pow_sqrt_tanh_9 --------------------------
	.section	.nv.shared.triton_poi_fused_add_mul_pow_sqrt_tanh_9,"aw",@nobits
	.sectionflags	@""
	.align	16
	.zero		1024


//--------------------- .nv.constant0.triton_poi_fused_add_mul_pow_sqrt_tanh_9 --------------------------
	.section	.nv.constant0.triton_poi_fused_add_mul_pow_sqrt_tanh_9,"a",@progbits
	.sectionflags	@""
	.align	4
.nv.constant0.triton_poi_fused_add_mul_pow_sqrt_tanh_9:
	.zero		560
